//
// Generated by NVIDIA NVVM Compiler
//
// Compiler Build ID: CL-36424714
// Cuda compilation tools, release 13.0, V13.0.88
// Based on NVVM 20.0.0
//

.version 9.0
.target sm_100
.address_size 64

	// .globl	_Z15MatrixMulKernelPfS_S_i
// _ZZ15MatrixMulKernelPfS_S_iE3Mds has been demoted
// _ZZ15MatrixMulKernelPfS_S_iE3Nds has been demoted

.visible .entry _Z15MatrixMulKernelPfS_S_i(
	.param .u64 .ptr .align 1 _Z15MatrixMulKernelPfS_S_i_param_0,
	.param .u64 .ptr .align 1 _Z15MatrixMulKernelPfS_S_i_param_1,
	.param .u64 .ptr .align 1 _Z15MatrixMulKernelPfS_S_i_param_2,
	.param .u32 _Z15MatrixMulKernelPfS_S_i_param_3
)
{
	.reg .pred 	%p<8>;
	.reg .b32 	%r<71>;
	.reg .b32 	%f<137>;
	.reg .b64 	%rd<29>;
	// demoted variable
	.shared .align 4 .b8 _ZZ15MatrixMulKernelPfS_S_iE3Mds[100];
	// demoted variable
	.shared .align 4 .b8 _ZZ15MatrixMulKernelPfS_S_iE3Nds[100];
	ld.param.u64 	%rd4, [_Z15MatrixMulKernelPfS_S_i_param_0];
	ld.param.u64 	%rd5, [_Z15MatrixMulKernelPfS_S_i_param_1];
	ld.param.u64 	%rd3, [_Z15MatrixMulKernelPfS_S_i_param_2];
	ld.param.u32 	%r34, [_Z15MatrixMulKernelPfS_S_i_param_3];
	cvta.to.global.u64 	%rd1, %rd5;
	cvta.to.global.u64 	%rd2, %rd4;
	mov.u32 	%r1, %tid.x;
	mov.u32 	%r2, %tid.y;
	mov.u32 	%r35, %ctaid.y;
	mov.u32 	%r36, %ntid.y;
	mad.lo.s32 	%r3, %r35, %r36, %r2;
	mov.u32 	%r37, %ctaid.x;
	mov.u32 	%r38, %ntid.x;
	mad.lo.s32 	%r4, %r37, %r38, %r1;
	mul.hi.s32 	%r39, %r34, 1717986919;
	shr.u32 	%r40, %r39, 31;
	shr.s32 	%r41, %r39, 1;
	add.s32 	%r5, %r41, %r40;
	setp.lt.s32 	%p1, %r34, 5;
	mov.f32 	%f136, 0f00000000;
	@%p1 bra 	$L__BB0_9;
	mad.lo.s32 	%r6, %r34, %r3, %r1;
	mul.lo.s32 	%r43, %r2, 20;
	mov.u32 	%r44, _ZZ15MatrixMulKernelPfS_S_iE3Mds;
	add.s32 	%r7, %r44, %r43;
	shl.b32 	%r45, %r1, 2;
	add.s32 	%r8, %r7, %r45;
	mov.u32 	%r46, _ZZ15MatrixMulKernelPfS_S_iE3Nds;
	add.s32 	%r10, %r46, %r45;
	add.s32 	%r9, %r10, %r43;
	add.s32 	%r47, %r5, -1;
	and.b32  	%r11, %r5, 3;
	setp.lt.u32 	%p2, %r47, 3;
	mov.f32 	%f136, 0f00000000;
	mov.b32 	%r70, 0;
	@%p2 bra 	$L__BB0_4;
	and.b32  	%r70, %r5, 536870908;
	neg.s32 	%r68, %r70;
	add.s32 	%r48, %r2, 15;
	mad.lo.s32 	%r66, %r34, %r48, %r4;
	mul.lo.s32 	%r15, %r34, 20;
	add.s32 	%r49, %r2, 10;
	mad.lo.s32 	%r65, %r34, %r49, %r4;
	add.s32 	%r50, %r2, 5;
	mad.lo.s32 	%r64, %r34, %r50, %r4;
	mad.lo.s32 	%r63, %r2, %r34, %r4;
	mov.f32 	%f136, 0f00000000;
	mov.u32 	%r67, %r6;
$L__BB0_3:
	.pragma "nounroll";
	mul.wide.s32 	%rd6, %r67, 4;
	add.s64 	%rd7, %rd2, %rd6;
	mul.wide.s32 	%rd8, %r63, 4;
	add.s64 	%rd9, %rd1, %rd8;
	ld.global.f32 	%f14, [%rd7];
	st.shared.f32 	[%r8], %f14;
	ld.global.f32 	%f15, [%rd9];
	st.shared.f32 	[%r9], %f15;
	bar.sync 	0;
	ld.shared.f32 	%f16, [%r7];
	ld.shared.f32 	%f17, [%r10];
	fma.rn.f32 	%f18, %f16, %f17, %f136;
	ld.shared.f32 	%f19, [%r7+4];
	ld.shared.f32 	%f20, [%r10+20];
	fma.rn.f32 	%f21, %f19, %f20, %f18;
	ld.shared.f32 	%f22, [%r7+8];
	ld.shared.f32 	%f23, [%r10+40];
	fma.rn.f32 	%f24, %f22, %f23, %f21;
	ld.shared.f32 	%f25, [%r7+12];
	ld.shared.f32 	%f26, [%r10+60];
	fma.rn.f32 	%f27, %f25, %f26, %f24;
	ld.shared.f32 	%f28, [%r7+16];
	ld.shared.f32 	%f29, [%r10+80];
	fma.rn.f32 	%f30, %f28, %f29, %f27;
	bar.sync 	0;
	ld.global.f32 	%f31, [%rd7+20];
	st.shared.f32 	[%r8], %f31;
	mul.wide.s32 	%rd10, %r64, 4;
	add.s64 	%rd11, %rd1, %rd10;
	ld.global.f32 	%f32, [%rd11];
	st.shared.f32 	[%r9], %f32;
	bar.sync 	0;
	ld.shared.f32 	%f33, [%r7];
	ld.shared.f32 	%f34, [%r10];
	fma.rn.f32 	%f35, %f33, %f34, %f30;
	ld.shared.f32 	%f36, [%r7+4];
	ld.shared.f32 	%f37, [%r10+20];
	fma.rn.f32 	%f38, %f36, %f37, %f35;
	ld.shared.f32 	%f39, [%r7+8];
	ld.shared.f32 	%f40, [%r10+40];
	fma.rn.f32 	%f41, %f39, %f40, %f38;
	ld.shared.f32 	%f42, [%r7+12];
	ld.shared.f32 	%f43, [%r10+60];
	fma.rn.f32 	%f44, %f42, %f43, %f41;
	ld.shared.f32 	%f45, [%r7+16];
	ld.shared.f32 	%f46, [%r10+80];
	fma.rn.f32 	%f47, %f45, %f46, %f44;
	bar.sync 	0;
	ld.global.f32 	%f48, [%rd7+40];
	st.shared.f32 	[%r8], %f48;
	mul.wide.s32 	%rd12, %r65, 4;
	add.s64 	%rd13, %rd1, %rd12;
	ld.global.f32 	%f49, [%rd13];
	st.shared.f32 	[%r9], %f49;
	bar.sync 	0;
	ld.shared.f32 	%f50, [%r7];
	ld.shared.f32 	%f51, [%r10];
	fma.rn.f32 	%f52, %f50, %f51, %f47;
	ld.shared.f32 	%f53, [%r7+4];
	ld.shared.f32 	%f54, [%r10+20];
	fma.rn.f32 	%f55, %f53, %f54, %f52;
	ld.shared.f32 	%f56, [%r7+8];
	ld.shared.f32 	%f57, [%r10+40];
	fma.rn.f32 	%f58, %f56, %f57, %f55;
	ld.shared.f32 	%f59, [%r7+12];
	ld.shared.f32 	%f60, [%r10+60];
	fma.rn.f32 	%f61, %f59, %f60, %f58;
	ld.shared.f32 	%f62, [%r7+16];
	ld.shared.f32 	%f63, [%r10+80];
	fma.rn.f32 	%f64, %f62, %f63, %f61;
	bar.sync 	0;
	ld.global.f32 	%f65, [%rd7+60];
	st.shared.f32 	[%r8], %f65;
	mul.wide.s32 	%rd14, %r66, 4;
	add.s64 	%rd15, %rd1, %rd14;
	ld.global.f32 	%f66, [%rd15];
	st.shared.f32 	[%r9], %f66;
	bar.sync 	0;
	ld.shared.f32 	%f67, [%r7];
	ld.shared.f32 	%f68, [%r10];
	fma.rn.f32 	%f69, %f67, %f68, %f64;
	ld.shared.f32 	%f70, [%r7+4];
	ld.shared.f32 	%f71, [%r10+20];
	fma.rn.f32 	%f72, %f70, %f71, %f69;
	ld.shared.f32 	%f73, [%r7+8];
	ld.shared.f32 	%f74, [%r10+40];
	fma.rn.f32 	%f75, %f73, %f74, %f72;
	ld.shared.f32 	%f76, [%r7+12];
	ld.shared.f32 	%f77, [%r10+60];
	fma.rn.f32 	%f78, %f76, %f77, %f75;
	ld.shared.f32 	%f79, [%r7+16];
	ld.shared.f32 	%f80, [%r10+80];
	fma.rn.f32 	%f136, %f79, %f80, %f78;
	bar.sync 	0;
	add.s32 	%r68, %r68, 4;
	add.s32 	%r67, %r67, 20;
	add.s32 	%r66, %r66, %r15;
	add.s32 	%r65, %r65, %r15;
	add.s32 	%r64, %r64, %r15;
	add.s32 	%r63, %r63, %r15;
	setp.ne.s32 	%p3, %r68, 0;
	@%p3 bra 	$L__BB0_3;
$L__BB0_4:
	setp.eq.s32 	%p4, %r11, 0;
	@%p4 bra 	$L__BB0_9;
	setp.eq.s32 	%p5, %r11, 1;
	@%p5 bra 	$L__BB0_7;
	mul.lo.s32 	%r51, %r70, 5;
	add.s32 	%r52, %r6, %r51;
	mul.wide.s32 	%rd16, %r52, 4;
	add.s64 	%rd17, %rd2, %rd16;
	ld.global.f32 	%f82, [%rd17];
	st.shared.f32 	[%r8], %f82;
	add.s32 	%r53, %r51, %r2;
	mad.lo.s32 	%r54, %r53, %r34, %r4;
	mul.wide.s32 	%rd18, %r54, 4;
	add.s64 	%rd19, %rd1, %rd18;
	ld.global.f32 	%f83, [%rd19];
	st.shared.f32 	[%r9], %f83;
	bar.sync 	0;
	ld.shared.f32 	%f84, [%r7];
	ld.shared.f32 	%f85, [%r10];
	fma.rn.f32 	%f86, %f84, %f85, %f136;
	ld.shared.f32 	%f87, [%r7+4];
	ld.shared.f32 	%f88, [%r10+20];
	fma.rn.f32 	%f89, %f87, %f88, %f86;
	ld.shared.f32 	%f90, [%r7+8];
	ld.shared.f32 	%f91, [%r10+40];
	fma.rn.f32 	%f92, %f90, %f91, %f89;
	ld.shared.f32 	%f93, [%r7+12];
	ld.shared.f32 	%f94, [%r10+60];
	fma.rn.f32 	%f95, %f93, %f94, %f92;
	ld.shared.f32 	%f96, [%r7+16];
	ld.shared.f32 	%f97, [%r10+80];
	fma.rn.f32 	%f98, %f96, %f97, %f95;
	bar.sync 	0;
	ld.global.f32 	%f99, [%rd17+20];
	st.shared.f32 	[%r8], %f99;
	add.s32 	%r55, %r53, 5;
	mad.lo.s32 	%r56, %r55, %r34, %r4;
	mul.wide.s32 	%rd20, %r56, 4;
	add.s64 	%rd21, %rd1, %rd20;
	ld.global.f32 	%f100, [%rd21];
	st.shared.f32 	[%r9], %f100;
	bar.sync 	0;
	ld.shared.f32 	%f101, [%r7];
	ld.shared.f32 	%f102, [%r10];
	fma.rn.f32 	%f103, %f101, %f102, %f98;
	ld.shared.f32 	%f104, [%r7+4];
	ld.shared.f32 	%f105, [%r10+20];
	fma.rn.f32 	%f106, %f104, %f105, %f103;
	ld.shared.f32 	%f107, [%r7+8];
	ld.shared.f32 	%f108, [%r10+40];
	fma.rn.f32 	%f109, %f107, %f108, %f106;
	ld.shared.f32 	%f110, [%r7+12];
	ld.shared.f32 	%f111, [%r10+60];
	fma.rn.f32 	%f112, %f110, %f111, %f109;
	ld.shared.f32 	%f113, [%r7+16];
	ld.shared.f32 	%f114, [%r10+80];
	fma.rn.f32 	%f136, %f113, %f114, %f112;
	bar.sync 	0;
	add.s32 	%r70, %r70, 2;
$L__BB0_7:
	and.b32  	%r57, %r5, 1;
	setp.eq.b32 	%p6, %r57, 1;
	not.pred 	%p7, %p6;
	@%p7 bra 	$L__BB0_9;
	mul.lo.s32 	%r58, %r70, 5;
	add.s32 	%r59, %r6, %r58;
	mul.wide.s32 	%rd22, %r59, 4;
	add.s64 	%rd23, %rd2, %rd22;
	ld.global.f32 	%f115, [%rd23];
	st.shared.f32 	[%r8], %f115;
	add.s32 	%r60, %r58, %r2;
	mad.lo.s32 	%r61, %r60, %r34, %r4;
	mul.wide.s32 	%rd24, %r61, 4;
	add.s64 	%rd25, %rd1, %rd24;
	ld.global.f32 	%f116, [%rd25];
	st.shared.f32 	[%r9], %f116;
	bar.sync 	0;
	ld.shared.f32 	%f117, [%r7];
	ld.shared.f32 	%f118, [%r10];
	fma.rn.f32 	%f119, %f117, %f118, %f136;
	ld.shared.f32 	%f120, [%r7+4];
	ld.shared.f32 	%f121, [%r10+20];
	fma.rn.f32 	%f122, %f120, %f121, %f119;
	ld.shared.f32 	%f123, [%r7+8];
	ld.shared.f32 	%f124, [%r10+40];
	fma.rn.f32 	%f125, %f123, %f124, %f122;
	ld.shared.f32 	%f126, [%r7+12];
	ld.shared.f32 	%f127, [%r10+60];
	fma.rn.f32 	%f128, %f126, %f127, %f125;
	ld.shared.f32 	%f129, [%r7+16];
	ld.shared.f32 	%f130, [%r10+80];
	fma.rn.f32 	%f136, %f129, %f130, %f128;
	bar.sync 	0;
$L__BB0_9:
	cvta.to.global.u64 	%rd26, %rd3;
	mad.lo.s32 	%r62, %r34, %r3, %r4;
	mul.wide.s32 	%rd27, %r62, 4;
	add.s64 	%rd28, %rd26, %rd27;
	st.global.f32 	[%rd28], %f136;
	ret;

}


// ===== COMPILED SASS (sm_100) =====

	.target	sm_100

	.elftype	@"ET_EXEC"


//--------------------- .note.nv.tkinfo           --------------------------
	.section	.note.nv.tkinfo,"",@"SHT_NOTE"
	.sectionflags	@"SHF_NOTE_NV_TKINFO"
	.tkinfo
        /*0018*/ 	.word	0x00000002
        /*0030*/ 	.string	""
        /*0030*/ 	.string	"ptxas"
        /*0030*/ 	.string	"Cuda compilation tools, release 13.0, V13.0.88"
        /*0030*/ 	.string	"Build cuda_13.0.r13.0/compiler.36424714_0"
        /*0030*/ 	.string	"-arch sm_100 -m 64 "



//--------------------- .note.nv.cuinfo           --------------------------
	.section	.note.nv.cuinfo,"",@"SHT_NOTE"
	.sectionflags	@"SHF_NOTE_NV_CUINFO"
        /*0018*/ 	.short	0x0002
        /*001a*/ 	.short	0x0064
        /*001c*/ 	.short	0x0082
	.zero		2


//--------------------- .nv.info                  --------------------------
	.section	.nv.info,"",@"SHT_CUDA_INFO"
	.align	4


	//----- nvinfo : EIATTR_REGCOUNT
	.align		4
        /*0000*/ 	.byte	0x04, 0x2f
        /*0002*/ 	.short	(.L_1 - .L_0)
	.align		4
.L_0:
        /*0004*/ 	.word	index@(_Z15MatrixMulKernelPfS_S_i)
        /*0008*/ 	.word	0x00000020


	//----- nvinfo : EIATTR_FRAME_SIZE
	.align		4
.L_1:
        /*000c*/ 	.byte	0x04, 0x11
        /*000e*/ 	.short	(.L_3 - .L_2)
	.align		4
.L_2:
        /*0010*/ 	.word	index@(_Z15MatrixMulKernelPfS_S_i)
        /*0014*/ 	.word	0x00000000


	//----- nvinfo : EIATTR_MIN_STACK_SIZE
	.align		4
.L_3:
        /*0018*/ 	.byte	0x04, 0x12
        /*001a*/ 	.short	(.L_5 - .L_4)
	.align		4
.L_4:
        /*001c*/ 	.word	index@(_Z15MatrixMulKernelPfS_S_i)
        /*0020*/ 	.word	0x00000000
.L_5:


//--------------------- .nv.compat                --------------------------
	.section	.nv.compat,"",@"SHT_CUDA_COMPAT_INFO"
	.align	4
        /*0000*/ 	.byte	0x02, 0x09, 0x00, 0x00, 0x02, 0x02, 0x01, 0x00, 0x02, 0x05, 0x05, 0x00, 0x03, 0x07, 0x01, 0x01
        /*0010*/ 	.byte	0x02, 0x03, 0x00, 0x00, 0x02, 0x06, 0x01, 0x00, 0x04, 0x0b, 0x08, 0x00, 0x09, 0x00, 0x00, 0x00
        /*0020*/ 	.byte	0x00, 0x00, 0x00, 0x00


//--------------------- .nv.info._Z15MatrixMulKernelPfS_S_i --------------------------
	.section	.nv.info._Z15MatrixMulKernelPfS_S_i,"",@"SHT_CUDA_INFO"
	.sectionflags	@""
	.align	4


	//----- nvinfo : EIATTR_CUDA_API_VERSION
	.align		4
        /*0000*/ 	.byte	0x04, 0x37
        /*0002*/ 	.short	(.L_7 - .L_6)
.L_6:
        /*0004*/ 	.word	0x00000082


	//----- nvinfo : EIATTR_KPARAM_INFO
	.align		4
.L_7:
        /*0008*/ 	.byte	0x04, 0x17
        /*000a*/ 	.short	(.L_9 - .L_8)
.L_8:
        /*000c*/ 	.word	0x00000000
        /*0010*/ 	.short	0x0003
        /*0012*/ 	.short	0x0018
        /*0014*/ 	.byte	0x00, 0xf0, 0x11, 0x00


	//----- nvinfo : EIATTR_KPARAM_INFO
	.align		4
.L_9:
        /*0018*/ 	.byte	0x04, 0x17
        /*001a*/ 	.short	(.L_11 - .L_10)
.L_10:
        /*001c*/ 	.word	0x00000000
        /*0020*/ 	.short	0x0002
        /*0022*/ 	.short	0x0010
        /*0024*/ 	.byte	0x00, 0xf5, 0x21, 0x00


	//----- nvinfo : EIATTR_KPARAM_INFO
	.align		4
.L_11:
        /*0028*/ 	.byte	0x04, 0x17
        /*002a*/ 	.short	(.L_13 - .L_12)
.L_12:
        /*002c*/ 	.word	0x00000000
        /*0030*/ 	.short	0x0001
        /*0032*/ 	.short	0x0008
        /*0034*/ 	.byte	0x00, 0xf5, 0x21, 0x00


	//----- nvinfo : EIATTR_KPARAM_INFO
	.align		4
.L_13:
        /*0038*/ 	.byte	0x04, 0x17
        /*003a*/ 	.short	(.L_15 - .L_14)
.L_14:
        /*003c*/ 	.word	0x00000000
        /*0040*/ 	.short	0x0000
        /*0042*/ 	.short	0x0000
        /*0044*/ 	.byte	0x00, 0xf5, 0x21, 0x00


	//----- nvinfo : EIATTR_SPARSE_MMA_MASK
	.align		4
.L_15:
        /*0048*/ 	.byte	0x03, 0x50
        /*004a*/ 	.short	0x0000


	//----- nvinfo : EIATTR_MAXREG_COUNT
	.align		4
        /*004c*/ 	.byte	0x03, 0x1b
        /*004e*/ 	.short	0x00ff


	//----- nvinfo : EIATTR_NUM_BARRIERS
	.align		4
        /*0050*/ 	.byte	0x02, 0x4c
        /*0052*/ 	.byte	0x01
	.zero		1


	//----- nvinfo : EIATTR_MERCURY_ISA_VERSION
	.align		4
        /*0054*/ 	.byte	0x03, 0x5f
        /*0056*/ 	.short	0x0101


	//----- nvinfo : EIATTR_VRC_CTA_INIT_COUNT
	.align		4
        /*0058*/ 	.byte	0x02, 0x4a
	.zero		1
	.zero		1


	//----- nvinfo : EIATTR_EXIT_INSTR_OFFSETS
	.align		4
        /*005c*/ 	.byte	0x04, 0x1c
        /*005e*/ 	.short	(.L_17 - .L_16)


	//   ....[0]....
.L_16:
        /*0060*/ 	.word	0x00000eb0


	//----- nvinfo : EIATTR_CBANK_PARAM_SIZE
	.align		4
.L_17:
        /*0064*/ 	.byte	0x03, 0x19
        /*0066*/ 	.short	0x001c


	//----- nvinfo : EIATTR_PARAM_CBANK
	.align		4
        /*0068*/ 	.byte	0x04, 0x0a
        /*006a*/ 	.short	(.L_19 - .L_18)
	.align		4
.L_18:
        /*006c*/ 	.word	index@(.nv.constant0._Z15MatrixMulKernelPfS_S_i)
        /*0070*/ 	.short	0x0380
        /*0072*/ 	.short	0x001c


	//----- nvinfo : EIATTR_SW_WAR
	.align		4
.L_19:
        /*0074*/ 	.byte	0x04, 0x36
        /*0076*/ 	.short	(.L_21 - .L_20)
.L_20:
        /*0078*/ 	.word	0x00000008
.L_21:


//--------------------- .nv.callgraph             --------------------------
	.section	.nv.callgraph,"",@"SHT_CUDA_CALLGRAPH"
	.align	4
	.sectionentsize	8
	.align		4
        /*0000*/ 	.word	0x00000000
	.align		4
        /*0004*/ 	.word	0xffffffff
	.align		4
        /*0008*/ 	.word	0x00000000
	.align		4
        /*000c*/ 	.word	0xfffffffe
	.align		4
        /*0010*/ 	.word	0x00000000
	.align		4
        /*0014*/ 	.word	0xfffffffd
	.align		4
        /*0018*/ 	.word	0x00000000
	.align		4
        /*001c*/ 	.word	0xfffffffc


//--------------------- .text._Z15MatrixMulKernelPfS_S_i --------------------------
	.section	.text._Z15MatrixMulKernelPfS_S_i,"ax",@progbits
	.align	128
        .global         _Z15MatrixMulKernelPfS_S_i
        .type           _Z15MatrixMulKernelPfS_S_i,@function
        .size           _Z15MatrixMulKernelPfS_S_i,(.L_x_5 - _Z15MatrixMulKernelPfS_S_i)
        .other          _Z15MatrixMulKernelPfS_S_i,@"STO_CUDA_ENTRY STV_DEFAULT"
_Z15MatrixMulKernelPfS_S_i:
.text._Z15MatrixMulKernelPfS_S_i:
[----:B------:R-:W-:Y:S08]  /*0000*/  LDC R1, c[0x0][0x37c] ;  /* 0x0000df00ff017b82 */ /* 0x000ff00000000800 */
[----:B------:R-:W0:Y:S01]  /*0010*/  LDC R0, c[0x0][0x398] ;  /* 0x0000e600ff007b82 */ /* 0x000e220000000800 */
[----:B------:R-:W1:Y:S01]  /*0020*/  S2R R3, SR_TID.Y ;  /* 0x0000000000037919 */ /* 0x000e620000002200 */
[----:B------:R-:W2:Y:S01]  /*0030*/  LDCU.64 UR4, c[0x0][0x358] ;  /* 0x00006b00ff0477ac */ /* 0x000ea20008000a00 */
[----:B------:R-:W-:Y:S01]  /*0040*/  HFMA2 R22, -RZ, RZ, 0, 0 ;  /* 0x00000000ff167431 */ /* 0x000fe200000001ff */
[----:B------:R-:W3:Y:S04]  /*0050*/  S2R R11, SR_TID.X ;  /* 0x00000000000b7919 */ /* 0x000ee80000002100 */
[----:B------:R-:W1:Y:S08]  /*0060*/  LDC R4, c[0x0][0x364] ;  /* 0x0000d900ff047b82 */ /* 0x000e700000000800 */
[----:B------:R-:W1:Y:S08]  /*0070*/  S2UR UR6, SR_CTAID.Y ;  /* 0x00000000000679c3 */ /* 0x000e700000002600 */
[----:B------:R-:W3:Y:S01]  /*0080*/  S2UR UR7, SR_CTAID.X ;  /* 0x00000000000779c3 */ /* 0x000ee20000002500 */
[C---:B0-----:R-:W-:Y:S01]  /*0090*/  ISETP.GE.AND P0, PT, R0.reuse, 0x5, PT ;  /* 0x000000050000780c */ /* 0x041fe20003f06270 */
[----:B------:R-:W-:-:S05]  /*00a0*/  IMAD.HI R2, R0, 0x66666667, RZ ;  /* 0x6666666700027827 */ /* 0x000fca00078e02ff */
[----:B------:R-:W-:Y:S01]  /*00b0*/  SHF.R.S32.HI R5, RZ, 0x1, R2 ;  /* 0x00000001ff057819 */ /* 0x000fe20000011402 */
[----:B------:R-:W3:Y:S03]  /*00c0*/  LDC R6, c[0x0][0x360] ;  /* 0x0000d800ff067b82 */ /* 0x000ee60000000800 */
[----:B------:R-:W-:Y:S01]  /*00d0*/  LEA.HI R2, R2, R5, RZ, 0x1 ;  /* 0x0000000502027211 */ /* 0x000fe200078f08ff */
[----:B-1----:R-:W-:Y:S02]  /*00e0*/  IMAD R5, R4, UR6, R3 ;  /* 0x0000000604057c24 */ /* 0x002fe4000f8e0203 */
[----:B---3--:R-:W-:Y:S01]  /*00f0*/  IMAD R7, R6, UR7, R11 ;  /* 0x0000000706077c24 */ /* 0x008fe2000f8e020b */
[----:B--2---:R-:W-:Y:S06]  /*0100*/  @!P0 BRA `(.L_x_0) ;  /* 0x0000000c00588947 */ /* 0x004fec0003800000 */
[----:B------:R-:W0:Y:S01]  /*0110*/  S2R R10, SR_CgaCtaId ;  /* 0x00000000000a7919 */ /* 0x000e220000008800 */
[----:B------:R-:W-:Y:S02]  /*0120*/  IADD3 R12, PT, PT, R2, -0x1, RZ ;  /* 0xffffffff020c7810 */ /* 0x000fe40007ffe0ff */
[----:B------:R-:W-:Y:S02]  /*0130*/  MOV R4, 0x400 ;  /* 0x0000040000047802 */ /* 0x000fe40000000f00 */
[----:B------:R-:W-:Y:S02]  /*0140*/  ISETP.GE.U32.AND P1, PT, R12, 0x3, PT ;  /* 0x000000030c00780c */ /* 0x000fe40003f26070 */
[----:B------:R-:W-:Y:S02]  /*0150*/  IADD3 R9, PT, PT, R4, 0x64, RZ ;  /* 0x0000006404097810 */ /* 0x000fe40007ffe0ff */
[----:B------:R-:W-:Y:S02]  /*0160*/  LOP3.LUT R6, R2, 0x3, RZ, 0xc0, !PT ;  /* 0x0000000302067812 */ /* 0x000fe400078ec0ff */
[----:B------:R-:W-:-:S02]  /*0170*/  MOV R22, RZ ;  /* 0x000000ff00167202 */ /* 0x000fc40000000f00 */
[----:B------:R-:W-:Y:S02]  /*0180*/  ISETP.NE.AND P0, PT, R6, RZ, PT ;  /* 0x000000ff0600720c */ /* 0x000fe40003f05270 */
[----:B------:R-:W-:Y:S02]  /*0190*/  MOV R12, RZ ;  /* 0x000000ff000c7202 */ /* 0x000fe40000000f00 */
[C---:B0-----:R-:W-:Y:S02]  /*01a0*/  LEA R8, R10.reuse, R4, 0x18 ;  /* 0x000000040a087211 */ /* 0x041fe400078ec0ff */
[----:B------:R-:W-:-:S03]  /*01b0*/  LEA R9, R10, R9, 0x18 ;  /* 0x000000090a097211 */ /* 0x000fc600078ec0ff */
[----:B------:R-:W-:Y:S01]  /*01c0*/  IMAD R8, R3, 0x14, R8 ;  /* 0x0000001403087824 */ /* 0x000fe200078e0208 */
[----:B------:R-:W-:Y:S01]  /*01d0*/  LEA R10, R11, R9, 0x2 ;  /* 0x000000090b0a7211 */ /* 0x000fe200078e10ff */
[----:B------:R-:W-:-:S03]  /*01e0*/  IMAD R9, R5, R0, R11 ;  /* 0x0000000005097224 */ /* 0x000fc600078e020b */
[----:B------:R-:W-:Y:S01]  /*01f0*/  LEA R11, R11, R8, 0x2 ;  /* 0x000000080b0b7211 */ /* 0x000fe200078e10ff */
[----:B------:R-:W-:Y:S01]  /*0200*/  IMAD R13, R3, 0x14, R10 ;  /* 0x00000014030d7824 */ /* 0x000fe200078e020a */
[----:B------:R-:W-:Y:S06]  /*0210*/  @!P1 BRA `(.L_x_1) ;  /* 0x0000000400b89947 */ /* 0x000fec0003800000 */
[C---:B------:R-:W-:Y:S01]  /*0220*/  IADD3 R21, PT, PT, R3.reuse, 0xf, RZ ;  /* 0x0000000f03157810 */ /* 0x040fe20007ffe0ff */
[CCC-:B------:R-:W-:Y:S01]  /*0230*/  IMAD R27, R3.reuse, R0.reuse, R7.reuse ;  /* 0x00000000031b7224 */ /* 0x1c0fe200078e0207 */
[C---:B------:R-:W-:Y:S02]  /*0240*/  IADD3 R23, PT, PT, R3.reuse, 0xa, RZ ;  /* 0x0000000a03177810 */ /* 0x040fe40007ffe0ff */
[----:B------:R-:W-:Y:S01]  /*0250*/  IADD3 R25, PT, PT, R3, 0x5, RZ ;  /* 0x0000000503197810 */ /* 0x000fe20007ffe0ff */
[-CC-:B------:R-:W-:Y:S01]  /*0260*/  IMAD R21, R21, R0.reuse, R7.reuse ;  /* 0x0000000015157224 */ /* 0x180fe200078e0207 */
[----:B------:R-:W-:Y:S01]  /*0270*/  LOP3.LUT R12, R2, 0x1ffffffc, RZ, 0xc0, !PT ;  /* 0x1ffffffc020c7812 */ /* 0x000fe200078ec0ff */
[-CC-:B------:R-:W-:Y:S01]  /*0280*/  IMAD R23, R23, R0.reuse, R7.reuse ;  /* 0x0000000017177224 */ /* 0x180fe200078e0207 */
[----:B------:R-:W-:Y:S01]  /*0290*/  MOV R22, RZ ;  /* 0x000000ff00167202 */ /* 0x000fe20000000f00 */
[----:B------:R-:W-:Y:S01]  /*02a0*/  IMAD R25, R25, R0, R7 ;  /* 0x0000000019197224 */ /* 0x000fe200078e0207 */
[----:B------:R-:W-:-:S02]  /*02b0*/  MOV R4, R9 ;  /* 0x0000000900047202 */ /* 0x000fc40000000f00 */
[----:B------:R-:W-:-:S07]  /*02c0*/  IADD3 R20, PT, PT, -R12, RZ, RZ ;  /* 0x000000ff0c147210 */ /* 0x000fce0007ffe1ff */
.L_x_2:
[----:B------:R-:W0:Y:S08]  /*02d0*/  LDC.64 R14, c[0x0][0x388] ;  /* 0x0000e200ff0e7b82 */ /* 0x000e300000000a00 */
[----:B------:R-:W1:Y:S01]  /*02e0*/  LDC.64 R18, c[0x0][0x380] ;  /* 0x0000e000ff127b82 */ /* 0x000e620000000a00 */
[----:B0-----:R-:W-:-:S06]  /*02f0*/  IMAD.WIDE R16, R27, 0x4, R14 ;  /* 0x000000041b107825 */ /* 0x001fcc00078e020e */
[----:B------:R-:W2:Y:S01]  /*0300*/  LDG.E R16, desc[UR4][R16.64] ;  /* 0x0000000410107981 */ /* 0x000ea2000c1e1900 */
[----:B-1----:R-:W-:-:S05]  /*0310*/  IMAD.WIDE R18, R4, 0x4, R18 ;  /* 0x0000000404127825 */ /* 0x002fca00078e0212 */
[----:B------:R-:W3:Y:S04]  /*0320*/  LDG.E R24, desc[UR4][R18.64] ;  /* 0x0000000412187981 */ /* 0x000ee8000c1e1900 */
[----:B---3--:R-:W-:Y:S04]  /*0330*/  STS [R11], R24 ;  /* 0x000000180b007388 */ /* 0x008fe80000000800 */
[----:B--2---:R-:W-:Y:S01]  /*0340*/  STS [R13], R16 ;  /* 0x000000100d007388 */ /* 0x004fe20000000800 */
[----:B------:R-:W-:Y:S06]  /*0350*/  BAR.SYNC.DEFER_BLOCKING 0x0 ;  /* 0x0000000000007b1d */ /* 0x000fec0000010000 */
[----:B------:R-:W-:Y:S04]  /*0360*/  LDS R29, [R8] ;  /* 0x00000000081d7984 */ /* 0x000fe80000000800 */
[----:B------:R-:W0:Y:S04]  /*0370*/  LDS R26, [R10] ;  /* 0x000000000a1a7984 */ /* 0x000e280000000800 */
[----:B------:R-:W-:Y:S04]  /*0380*/  LDS R17, [R8+0x8] ;  /* 0x0000080008117984 */ /* 0x000fe80000000800 */
[----:B------:R-:W-:Y:S01]  /*0390*/  LDS R16, [R8+0xc] ;  /* 0x00000c0008107984 */ /* 0x000fe20000000800 */
[----:B0-----:R-:W-:-:S03]  /*03a0*/  FFMA R26, R29, R26, R22 ;  /* 0x0000001a1d1a7223 */ /* 0x001fc60000000016 */
[----:B------:R-:W-:Y:S04]  /*03b0*/  LDS R29, [R8+0x4] ;  /* 0x00000400081d7984 */ /* 0x000fe80000000800 */
[----:B------:R-:W0:Y:S02]  /*03c0*/  LDS R22, [R10+0x14] ;  /* 0x000014000a167984 */ /* 0x000e240000000800 */
[----:B0-----:R-:W-:Y:S02]  /*03d0*/  FFMA R22, R29, R22, R26 ;  /* 0x000000161d167223 */ /* 0x001fe4000000001a */
[----:B------:R-:W0:Y:S02]  /*03e0*/  LDS R26, [R10+0x28] ;  /* 0x000028000a1a7984 */ /* 0x000e240000000800 */
[----:B0-----:R-:W-:-:S02]  /*03f0*/  FFMA R17, R17, R26, R22 ;  /* 0x0000001a11117223 */ /* 0x001fc40000000016 */
[----:B------:R-:W0:Y:S02]  /*0400*/  LDS R22, [R10+0x3c] ;  /* 0x00003c000a167984 */ /* 0x000e240000000800 */
[----:B0-----:R-:W-:Y:S02]  /*0410*/  FFMA R16, R16, R22, R17 ;  /* 0x0000001610107223 */ /* 0x001fe40000000011 */
[----:B------:R-:W-:Y:S04]  /*0420*/  LDS R17, [R8+0x10] ;  /* 0x0000100008117984 */ /* 0x000fe80000000800 */
[----:B------:R-:W0:Y:S01]  /*0430*/  LDS R22, [R10+0x50] ;  /* 0x000050000a167984 */ /* 0x000e220000000800 */
[----:B------:R-:W-:Y:S06]  /*0440*/  BAR.SYNC.DEFER_BLOCKING 0x0 ;  /* 0x0000000000007b1d */ /* 0x000fec0000010000 */
[----:B------:R-:W2:Y:S01]  /*0450*/  LDG.E R24, desc[UR4][R18.64+0x14] ;  /* 0x0000140412187981 */ /* 0x000ea2000c1e1900 */
[----:B0-----:R-:W-:Y:S01]  /*0460*/  FFMA R22, R17, R22, R16 ;  /* 0x0000001611167223 */ /* 0x001fe20000000010 */
[----:B------:R-:W-:-:S06]  /*0470*/  IMAD.WIDE R16, R25, 0x4, R14 ;  /* 0x0000000419107825 */ /* 0x000fcc00078e020e */
[----:B------:R-:W3:Y:S04]  /*0480*/  LDG.E R16, desc[UR4][R16.64] ;  /* 0x0000000410107981 */ /* 0x000ee8000c1e1900 */
[----:B--2---:R-:W-:Y:S04]  /*0490*/  STS [R11], R24 ;  /* 0x000000180b007388 */ /* 0x004fe80000000800 */
[----:B---3--:R-:W-:Y:S01]  /*04a0*/  STS [R13], R16 ;  /* 0x000000100d007388 */ /* 0x008fe20000000800 */
        /* <DEDUP_REMOVED lines=19> */
[----:B------:R-:W3:Y:S01]  /*05e0*/  LDG.E R16, desc[UR4][R16.64] ;  /* 0x0000000410107981 */ /* 0x000ee2000c1e1900 */
[----:B------:R-:W-:-:S03]  /*05f0*/  IMAD.WIDE R14, R21, 0x4, R14 ;  /* 0x00000004150e7825 */ /* 0x000fc600078e020e */
        /* <DEDUP_REMOVED lines=18> */
[----:B------:R-:W2:Y:S04]  /*0720*/  LDG.E R18, desc[UR4][R18.64+0x3c] ;  /* 0x00003c0412127981 */ /* 0x000ea8000c1e1900 */
[----:B------:R-:W3:Y:S01]  /*0730*/  LDG.E R14, desc[UR4][R14.64] ;  /* 0x000000040e0e7981 */ /* 0x000ee2000c1e1900 */
[----:B0-----:R-:W-:Y:S01]  /*0740*/  FFMA R22, R17, R22, R16 ;  /* 0x0000001611167223 */ /* 0x001fe20000000010 */
[----:B------:R-:W-:-:S04]  /*0750*/  IADD3 R20, PT, PT, R20, 0x4, RZ ;  /* 0x0000000414147810 */ /* 0x000fc80007ffe0ff */
[----:B------:R-:W-:Y:S01]  /*0760*/  ISETP.NE.AND P1, PT, R20, RZ, PT ;  /* 0x000000ff1400720c */ /* 0x000fe20003f25270 */
[----:B------:R-:W-:Y:S01]  /*0770*/  IMAD R21, R0, 0x14, R21 ;  /* 0x0000001400157824 */ /* 0x000fe200078e0215 */
[----:B------:R-:W-:Y:S01]  /*0780*/  IADD3 R4, PT, PT, R4, 0x14, RZ ;  /* 0x0000001404047810 */ /* 0x000fe20007ffe0ff */
[C---:B------:R-:W-:Y:S02]  /*0790*/  IMAD R23, R0.reuse, 0x14, R23 ;  /* 0x0000001400177824 */ /* 0x040fe400078e0217 */
[C---:B------:R-:W-:Y:S02]  /*07a0*/  IMAD R25, R0.reuse, 0x14, R25 ;  /* 0x0000001400197824 */ /* 0x040fe400078e0219 */
[----:B------:R-:W-:Y:S01]  /*07b0*/  IMAD R27, R0, 0x14, R27 ;  /* 0x00000014001b7824 */ /* 0x000fe200078e021b */
[----:B--2---:R-:W-:Y:S04]  /*07c0*/  STS [R11], R18 ;  /* 0x000000120b007388 */ /* 0x004fe80000000800 */
[----:B---3--:R-:W-:Y:S01]  /*07d0*/  STS [R13], R14 ;  /* 0x0000000e0d007388 */ /* 0x008fe20000000800 */
[----:B------:R-:W-:Y:S06]  /*07e0*/  BAR.SYNC.DEFER_BLOCKING 0x0 ;  /* 0x0000000000007b1d */ /* 0x000fec0000010000 */
[----:B------:R-:W-:Y:S04]  /*07f0*/  LDS R26, [R8] ;  /* 0x00000000081a7984 */ /* 0x000fe80000000800 */
[----:B------:R-:W0:Y:S04]  /*0800*/  LDS R28, [R10] ;  /* 0x000000000a1c7984 */ /* 0x000e280000000800 */
[----:B------:R-:W-:Y:S04]  /*0810*/  LDS R24, [R8+0x4] ;  /* 0x0000040008187984 */ /* 0x000fe80000000800 */
[----:B------:R-:W1:Y:S04]  /*0820*/  LDS R29, [R10+0x14] ;  /* 0x000014000a1d7984 */ /* 0x000e680000000800 */
[----:B------:R-:W-:Y:S04]  /*0830*/  LDS R16, [R8+0x8] ;  /* 0x0000080008107984 */ /* 0x000fe80000000800 */
[----:B------:R-:W2:Y:S04]  /*0840*/  LDS R17, [R10+0x28] ;  /* 0x000028000a117984 */ /* 0x000ea80000000800 */
[----:B------:R-:W-:Y:S04]  /*0850*/  LDS R18, [R8+0xc] ;  /* 0x00000c0008127984 */ /* 0x000fe80000000800 */
[----:B------:R-:W3:Y:S04]  /*0860*/  LDS R14, [R10+0x3c] ;  /* 0x00003c000a0e7984 */ /* 0x000ee80000000800 */
[----:B------:R-:W-:Y:S01]  /*0870*/  LDS R19, [R8+0x10] ;  /* 0x0000100008137984 */ /* 0x000fe20000000800 */
[----:B0-----:R-:W-:-:S03]  /*0880*/  FFMA R15, R26, R28, R22 ;  /* 0x0000001c1a0f7223 */ /* 0x001fc60000000016 */
[----:B------:R-:W0:Y:S01]  /*0890*/  LDS R22, [R10+0x50] ;  /* 0x000050000a167984 */ /* 0x000e220000000800 */
[----:B-1----:R-:W-:-:S04]  /*08a0*/  FFMA R15, R24, R29, R15 ;  /* 0x0000001d180f7223 */ /* 0x002fc8000000000f */
[----:B--2---:R-:W-:-:S04]  /*08b0*/  FFMA R15, R16, R17, R15 ;  /* 0x00000011100f7223 */ /* 0x004fc8000000000f */
[----:B---3--:R-:W-:-:S04]  /*08c0*/  FFMA R14, R18, R14, R15 ;  /* 0x0000000e120e7223 */ /* 0x008fc8000000000f */
[----:B0-----:R-:W-:Y:S01]  /*08d0*/  FFMA R22, R19, R22, R14 ;  /* 0x0000001613167223 */ /* 0x001fe2000000000e */
[----:B------:R-:W-:Y:S06]  /*08e0*/  BAR.SYNC.DEFER_BLOCKING 0x0 ;  /* 0x0000000000007b1d */ /* 0x000fec0000010000 */
[----:B------:R-:W-:Y:S05]  /*08f0*/  @P1 BRA `(.L_x_2) ;  /* 0xfffffff800741947 */ /* 0x000fea000383ffff */
.L_x_1:
[----:B------:R-:W-:Y:S05]  /*0900*/  @!P0 BRA `(.L_x_0) ;  /* 0x0000000400588947 */ /* 0x000fea0003800000 */
[----:B------:R-:W-:Y:S02]  /*0910*/  ISETP.NE.AND P0, PT, R6, 0x1, PT ;  /* 0x000000010600780c */ /* 0x000fe40003f05270 */
[----:B------:R-:W-:-:S04]  /*0920*/  LOP3.LUT R2, R2, 0x1, RZ, 0xc0, !PT ;  /* 0x0000000102027812 */ /* 0x000fc800078ec0ff */
[----:B------:R-:W-:-:S07]  /*0930*/  ISETP.NE.U32.AND P1, PT, R2, 0x1, PT ;  /* 0x000000010200780c */ /* 0x000fce0003f25070 */
[----:B------:R-:W-:Y:S06]  /*0940*/  @!P0 BRA `(.L_x_3) ;  /* 0x0000000000d48947 */ /* 0x000fec0003800000 */
[----:B------:R-:W0:Y:S01]  /*0950*/  LDC.64 R14, c[0x0][0x380] ;  /* 0x0000e000ff0e7b82 */ /* 0x000e220000000a00 */
[C---:B------:R-:W-:Y:S02]  /*0960*/  IMAD R4, R12.reuse, 0x5, R3 ;  /* 0x000000050c047824 */ /* 0x040fe400078e0203 */
[----:B------:R-:W-:Y:S02]  /*0970*/  IMAD R19, R12, 0x5, R9 ;  /* 0x000000050c137824 */ /* 0x000fe400078e0209 */
[----:B------:R-:W-:-:S03]  /*0980*/  IMAD R21, R4, R0, R7 ;  /* 0x0000000004157224 */ /* 0x000fc600078e0207 */
[----:B------:R-:W1:Y:S01]  /*0990*/  LDC.64 R16, c[0x0][0x388] ;  /* 0x0000e200ff107b82 */ /* 0x000e620000000a00 */
[----:B0-----:R-:W-:-:S05]  /*09a0*/  IMAD.WIDE R14, R19, 0x4, R14 ;  /* 0x00000004130e7825 */ /* 0x001fca00078e020e */
[----:B------:R-:W2:Y:S01]  /*09b0*/  LDG.E R2, desc[UR4][R14.64] ;  /* 0x000000040e027981 */ /* 0x000ea2000c1e1900 */
[----:B-1----:R-:W-:-:S06]  /*09c0*/  IMAD.WIDE R20, R21, 0x4, R16 ;  /* 0x0000000415147825 */ /* 0x002fcc00078e0210 */
[----:B------:R-:W3:Y:S01]  /*09d0*/  LDG.E R20, desc[UR4][R20.64] ;  /* 0x0000000414147981 */ /* 0x000ee2000c1e1900 */
[----:B------:R-:W-:-:S05]  /*09e0*/  IADD3 R4, PT, PT, R4, 0x5, RZ ;  /* 0x0000000504047810 */ /* 0x000fca0007ffe0ff */
[----:B------:R-:W-:-:S04]  /*09f0*/  IMAD R19, R4, R0, R7 ;  /* 0x0000000004137224 */ /* 0x000fc800078e0207 */
[----:B------:R-:W-:Y:S01]  /*0a00*/  IMAD.WIDE R16, R19, 0x4, R16 ;  /* 0x0000000413107825 */ /* 0x000fe200078e0210 */
        /* <DEDUP_REMOVED lines=11> */
[----:B------:R-:W-:Y:S04]  /*0ac0*/  LDS R4, [R8+0x10] ;  /* 0x0000100008047984 */ /* 0x000fe80000000800 */
[----:B------:R-:W4:Y:S01]  /*0ad0*/  LDS R21, [R10+0x50] ;  /* 0x000050000a157984 */ /* 0x000f220000000800 */
[----:B------:R-:W-:Y:S06]  /*0ae0*/  BAR.SYNC.DEFER_BLOCKING 0x0 ;  /* 0x0000000000007b1d */ /* 0x000fec0000010000 */
[----:B------:R-:W5:Y:S04]  /*0af0*/  LDG.E R14, desc[UR4][R14.64+0x14] ;  /* 0x000014040e0e7981 */ /* 0x000f68000c1e1900 */
[----:B------:R-:W2:Y:S01]  /*0b00*/  LDG.E R16, desc[UR4][R16.64] ;  /* 0x0000000410107981 */ /* 0x000ea2000c1e1900 */
[----:B0-----:R-:W-:-:S04]  /*0b10*/  FFMA R26, R28, R26, R22 ;  /* 0x0000001a1c1a7223 */ /* 0x001fc80000000016 */
[----:B-1----:R-:W-:Y:S01]  /*0b20*/  FFMA R25, R18, R25, R26 ;  /* 0x0000001912197223 */ /* 0x002fe2000000001a */
[----:B------:R-:W-:Y:S01]  /*0b30*/  IADD3 R12, PT, PT, R12, 0x2, RZ ;  /* 0x000000020c0c7810 */ /* 0x000fe20007ffe0ff */
[----:B-----5:R-:W-:Y:S04]  /*0b40*/  STS [R11], R14 ;  /* 0x0000000e0b007388 */ /* 0x020fe80000000800 */
[----:B--2---:R0:W-:Y:S01]  /*0b50*/  STS [R13], R16 ;  /* 0x000000100d007388 */ /* 0x0041e20000000800 */
[----:B------:R-:W-:Y:S01]  /*0b60*/  BAR.SYNC.DEFER_BLOCKING 0x0 ;  /* 0x0000000000007b1d */ /* 0x000fe20000010000 */
[----:B0-----:R-:W-:-:S05]  /*0b70*/  FFMA R16, R6, R23, R25 ;  /* 0x0000001706107223 */ /* 0x001fca0000000019 */
[----:B------:R-:W-:Y:S04]  /*0b80*/  LDS R24, [R8] ;  /* 0x0000000008187984 */ /* 0x000fe80000000800 */
[----:B------:R-:W0:Y:S04]  /*0b90*/  LDS R29, [R10] ;  /* 0x000000000a1d7984 */ /* 0x000e280000000800 */
[----:B------:R-:W-:Y:S04]  /*0ba0*/  LDS R20, [R8+0x4] ;  /* 0x0000040008147984 */ /* 0x000fe80000000800 */
[----:B------:R-:W1:Y:S04]  /*0bb0*/  LDS R27, [R10+0x14] ;  /* 0x000014000a1b7984 */ /* 0x000e680000000800 */
[----:B------:R-:W-:Y:S04]  /*0bc0*/  LDS R22, [R8+0x8] ;  /* 0x0000080008167984 */ /* 0x000fe80000000800 */
[----:B------:R-:W2:Y:S04]  /*0bd0*/  LDS R15, [R10+0x28] ;  /* 0x000028000a0f7984 */ /* 0x000ea80000000800 */
[----:B------:R-:W-:Y:S04]  /*0be0*/  LDS R14, [R8+0xc] ;  /* 0x00000c00080e7984 */ /* 0x000fe80000000800 */
[----:B------:R-:W5:Y:S04]  /*0bf0*/  LDS R17, [R10+0x3c] ;  /* 0x00003c000a117984 */ /* 0x000f680000000800 */
[----:B------:R-:W-:Y:S04]  /*0c00*/  LDS R6, [R8+0x10] ;  /* 0x0000100008067984 */ /* 0x000fe80000000800 */
[----:B------:R-:W5:Y:S01]  /*0c10*/  LDS R23, [R10+0x50] ;  /* 0x000050000a177984 */ /* 0x000f620000000800 */
[----:B---3--:R-:W-:-:S04]  /*0c20*/  FFMA R19, R19, R2, R16 ;  /* 0x0000000213137223 */ /* 0x008fc80000000010 */
[----:B----4-:R-:W-:-:S04]  /*0c30*/  FFMA R19, R4, R21, R19 ;  /* 0x0000001504137223 */ /* 0x010fc80000000013 */
[----:B0-----:R-:W-:-:S04]  /*0c40*/  FFMA R19, R24, R29, R19 ;  /* 0x0000001d18137223 */ /* 0x001fc80000000013 */
[----:B-1----:R-:W-:-:S04]  /*0c50*/  FFMA R19, R20, R27, R19 ;  /* 0x0000001b14137223 */ /* 0x002fc80000000013 */
[----:B--2---:R-:W-:-:S04]  /*0c60*/  FFMA R15, R22, R15, R19 ;  /* 0x0000000f160f7223 */ /* 0x004fc80000000013 */
[----:B-----5:R-:W-:-:S04]  /*0c70*/  FFMA R15, R14, R17, R15 ;  /* 0x000000110e0f7223 */ /* 0x020fc8000000000f */
[----:B------:R-:W-:Y:S01]  /*0c80*/  FFMA R22, R6, R23, R15 ;  /* 0x0000001706167223 */ /* 0x000fe2000000000f */
[----:B------:R-:W-:Y:S06]  /*0c90*/  BAR.SYNC.DEFER_BLOCKING 0x0 ;  /* 0x0000000000007b1d */ /* 0x000fec0000010000 */
.L_x_3:
[----:B------:R-:W-:Y:S05]  /*0ca0*/  @P1 BRA `(.L_x_0) ;  /* 0x0000000000701947 */ /* 0x000fea0003800000 */
[----:B------:R-:W0:Y:S01]  /*0cb0*/  LDC.64 R16, c[0x0][0x380] ;  /* 0x0000e000ff107b82 */ /* 0x000e220000000a00 */
[C---:B------:R-:W-:Y:S02]  /*0cc0*/  IMAD R3, R12.reuse, 0x5, R3 ;  /* 0x000000050c037824 */ /* 0x040fe400078e0203 */
[----:B------:R-:W-:Y:S02]  /*0cd0*/  IMAD R9, R12, 0x5, R9 ;  /* 0x000000050c097824 */ /* 0x000fe400078e0209 */
[----:B------:R-:W-:-:S03]  /*0ce0*/  IMAD R3, R3, R0, R7 ;  /* 0x0000000003037224 */ /* 0x000fc600078e0207 */
[----:B------:R-:W1:Y:S01]  /*0cf0*/  LDC.64 R14, c[0x0][0x388] ;  /* 0x0000e200ff0e7b82 */ /* 0x000e620000000a00 */
[----:B0-----:R-:W-:-:S06]  /*0d00*/  IMAD.WIDE R16, R9, 0x4, R16 ;  /* 0x0000000409107825 */ /* 0x001fcc00078e0210 */
[----:B------:R-:W2:Y:S01]  /*0d10*/  LDG.E R16, desc[UR4][R16.64] ;  /* 0x0000000410107981 */ /* 0x000ea2000c1e1900 */
[----:B-1----:R-:W-:-:S06]  /*0d20*/  IMAD.WIDE R14, R3, 0x4, R14 ;  /* 0x00000004030e7825 */ /* 0x002fcc00078e020e */
[----:B------:R-:W3:Y:S04]  /*0d30*/  LDG.E R14, desc[UR4][R14.64] ;  /* 0x000000040e0e7981 */ /* 0x000ee8000c1e1900 */
        /* <DEDUP_REMOVED lines=13> */
[----:B0-----:R-:W-:-:S04]  /*0e10*/  FFMA R2, R3, R2, R22 ;  /* 0x0000000203027223 */ /* 0x001fc80000000016 */
[----:B-1----:R-:W-:-:S04]  /*0e20*/  FFMA R2, R9, R4, R2 ;  /* 0x0000000409027223 */ /* 0x002fc80000000002 */
[----:B--2---:R-:W-:-:S04]  /*0e30*/  FFMA R2, R19, R6, R2 ;  /* 0x0000000613027223 */ /* 0x004fc80000000002 */
[----:B---3--:R-:W-:-:S04]  /*0e40*/  FFMA R2, R17, R12, R2 ;  /* 0x0000000c11027223 */ /* 0x008fc80000000002 */
[----:B----4-:R-:W-:Y:S01]  /*0e50*/  FFMA R22, R11, R13, R2 ;  /* 0x0000000d0b167223 */ /* 0x010fe20000000002 */
[----:B------:R-:W-:Y:S06]  /*0e60*/  BAR.SYNC.DEFER_BLOCKING 0x0 ;  /* 0x0000000000007b1d */ /* 0x000fec0000010000 */
.L_x_0:
[----:B------:R-:W0:Y:S01]  /*0e70*/  LDC.64 R2, c[0x0][0x390] ;  /* 0x0000e400ff027b82 */ /* 0x000e220000000a00 */
[----:B------:R-:W-:-:S04]  /*0e80*/  IMAD R5, R5, R0, R7 ;  /* 0x0000000005057224 */ /* 0x000fc800078e0207 */
[----:B0-----:R-:W-:-:S05]  /*0e90*/  IMAD.WIDE R2, R5, 0x4, R2 ;  /* 0x0000000405027825 */ /* 0x001fca00078e0202 */
[----:B------:R-:W-:Y:S01]  /*0ea0*/  STG.E desc[UR4][R2.64], R22 ;  /* 0x0000001602007986 */ /* 0x000fe2000c101904 */
[----:B------:R-:W-:Y:S05]  /*0eb0*/  EXIT ;  /* 0x000000000000794d */ /* 0x000fea0003800000 */
.L_x_4:
[----:B------:R-:W-:-:S00]  /*0ec0*/  BRA `(.L_x_4) ;  /* 0xfffffffc00fc7947 */ /* 0x000fc0000383ffff */
[----:B------:R-:W-:-:S00]  /*0ed0*/  NOP ;  /* 0x0000000000007918 */ /* 0x000fc00000000000 */
        /* <DEDUP_REMOVED lines=10> */
.L_x_5:


//--------------------- .nv.shared._Z15MatrixMulKernelPfS_S_i --------------------------
	.section	.nv.shared._Z15MatrixMulKernelPfS_S_i,"aw",@nobits
	.sectionflags	@""
	.align	4
.nv.shared._Z15MatrixMulKernelPfS_S_i:
	.zero		1224


//--------------------- .nv.shared.reserved.0     --------------------------
	.section	.nv.shared.reserved.0,"aw",@nobits
	.weak		__nv_reservedSMEM_offset_0_alias
	.size		__nv_reservedSMEM_offset_0_alias, 0, 64
	.other		__nv_reservedSMEM_offset_0_alias,@"STO_CUDA_RESERVED_SHARED STV_DEFAULT"
__nv_reservedSMEM_offset_0_alias:
	.zero		0
	.zero		64


//--------------------- .nv.constant0._Z15MatrixMulKernelPfS_S_i --------------------------
	.section	.nv.constant0._Z15MatrixMulKernelPfS_S_i,"a",@progbits
	.sectionflags	@""
	.align	4
.nv.constant0._Z15MatrixMulKernelPfS_S_i:
	.zero		924


//--------------------- SYMBOLS --------------------------

	.type		.nv.reservedSmem.offset0,@object
	.size		.nv.reservedSmem.offset0,0x4
	.type		.nv.reservedSmem.cap,@object
	.size		.nv.reservedSmem.cap,0x4
